//
// Generated by NVIDIA NVVM Compiler
//
// Compiler Build ID: CL-36424714
// Cuda compilation tools, release 13.0, V13.0.88
// Based on NVVM 20.0.0
//

.version 9.0
.target sm_100
.address_size 64

	// .globl	_Z19blelloch_block_scanPKiPim
// _ZZ19blelloch_block_scanPKiPimE6s_temp has been demoted

.visible .entry _Z19blelloch_block_scanPKiPim(
	.param .u64 .ptr .align 1 _Z19blelloch_block_scanPKiPim_param_0,
	.param .u64 .ptr .align 1 _Z19blelloch_block_scanPKiPim_param_1,
	.param .u64 _Z19blelloch_block_scanPKiPim_param_2
)
{
	.reg .pred 	%p<25>;
	.reg .b32 	%r<90>;
	.reg .b64 	%rd<11>;
	// demoted variable
	.shared .align 4 .b8 _ZZ19blelloch_block_scanPKiPimE6s_temp[8192];
	ld.param.u64 	%rd8, [_Z19blelloch_block_scanPKiPim_param_0];
	ld.param.u64 	%rd6, [_Z19blelloch_block_scanPKiPim_param_1];
	ld.param.u64 	%rd7, [_Z19blelloch_block_scanPKiPim_param_2];
	cvta.to.global.u64 	%rd9, %rd8;
	mov.u32 	%r14, %ctaid.x;
	mov.u32 	%r15, %ntid.x;
	mov.u32 	%r1, %tid.x;
	mad.lo.s32 	%r16, %r14, %r15, %r1;
	mul.wide.u32 	%rd1, %r16, 2;
	setp.ge.u64 	%p1, %rd1, %rd7;
	mul.wide.u32 	%rd2, %r16, 8;
	add.s64 	%rd3, %rd9, %rd2;
	shl.b32 	%r17, %r1, 3;
	mov.u32 	%r18, _ZZ19blelloch_block_scanPKiPimE6s_temp;
	add.s32 	%r2, %r18, %r17;
	@%p1 bra 	$L__BB0_2;
	ld.global.u32 	%r19, [%rd3];
	st.shared.u32 	[%r2], %r19;
$L__BB0_2:
	add.s64 	%rd4, %rd1, 1;
	setp.ge.u64 	%p2, %rd4, %rd7;
	@%p2 bra 	$L__BB0_4;
	ld.global.u32 	%r20, [%rd3+4];
	st.shared.u32 	[%r2+4], %r20;
$L__BB0_4:
	shl.b32 	%r21, %r1, 1;
	or.b32  	%r3, %r21, 1;
	bar.sync 	0;
	ld.shared.u32 	%r22, [%r2];
	ld.shared.u32 	%r23, [%r2+4];
	add.s32 	%r24, %r23, %r22;
	st.shared.u32 	[%r2+4], %r24;
	bar.sync 	0;
	setp.gt.u32 	%p3, %r1, 511;
	shl.b32 	%r25, %r1, 4;
	or.b32  	%r4, %r25, 8;
	add.s32 	%r5, %r18, %r4;
	@%p3 bra 	$L__BB0_6;
	ld.shared.u32 	%r27, [%r5+-4];
	ld.shared.u32 	%r28, [%r5+4];
	add.s32 	%r29, %r28, %r27;
	st.shared.u32 	[%r5+4], %r29;
$L__BB0_6:
	bar.sync 	0;
	setp.gt.u32 	%p4, %r1, 255;
	add.s32 	%r6, %r5, %r4;
	@%p4 bra 	$L__BB0_8;
	ld.shared.u32 	%r30, [%r6+-4];
	ld.shared.u32 	%r31, [%r6+12];
	add.s32 	%r32, %r31, %r30;
	st.shared.u32 	[%r6+12], %r32;
$L__BB0_8:
	bar.sync 	0;
	setp.gt.u32 	%p5, %r1, 127;
	mad.lo.s32 	%r7, %r3, 24, %r5;
	@%p5 bra 	$L__BB0_10;
	ld.shared.u32 	%r33, [%r7+-4];
	ld.shared.u32 	%r34, [%r7+28];
	add.s32 	%r35, %r34, %r33;
	st.shared.u32 	[%r7+28], %r35;
$L__BB0_10:
	bar.sync 	0;
	setp.gt.u32 	%p6, %r1, 63;
	mad.lo.s32 	%r8, %r3, 56, %r5;
	@%p6 bra 	$L__BB0_12;
	ld.shared.u32 	%r36, [%r8+-4];
	ld.shared.u32 	%r37, [%r8+60];
	add.s32 	%r38, %r37, %r36;
	st.shared.u32 	[%r8+60], %r38;
$L__BB0_12:
	bar.sync 	0;
	setp.gt.u32 	%p7, %r1, 31;
	mad.lo.s32 	%r9, %r3, 120, %r5;
	@%p7 bra 	$L__BB0_14;
	ld.shared.u32 	%r39, [%r9+-4];
	ld.shared.u32 	%r40, [%r9+124];
	add.s32 	%r41, %r40, %r39;
	st.shared.u32 	[%r9+124], %r41;
$L__BB0_14:
	bar.sync 	0;
	setp.gt.u32 	%p8, %r1, 15;
	mad.lo.s32 	%r10, %r3, 248, %r5;
	@%p8 bra 	$L__BB0_16;
	ld.shared.u32 	%r42, [%r10+-4];
	ld.shared.u32 	%r43, [%r10+252];
	add.s32 	%r44, %r43, %r42;
	st.shared.u32 	[%r10+252], %r44;
$L__BB0_16:
	bar.sync 	0;
	setp.gt.u32 	%p9, %r1, 7;
	mad.lo.s32 	%r11, %r3, 504, %r5;
	@%p9 bra 	$L__BB0_18;
	ld.shared.u32 	%r45, [%r11+-4];
	ld.shared.u32 	%r46, [%r11+508];
	add.s32 	%r47, %r46, %r45;
	st.shared.u32 	[%r11+508], %r47;
$L__BB0_18:
	bar.sync 	0;
	setp.gt.u32 	%p10, %r1, 3;
	mad.lo.s32 	%r12, %r3, 1016, %r5;
	@%p10 bra 	$L__BB0_20;
	ld.shared.u32 	%r48, [%r12+-4];
	ld.shared.u32 	%r49, [%r12+1020];
	add.s32 	%r50, %r49, %r48;
	st.shared.u32 	[%r12+1020], %r50;
$L__BB0_20:
	bar.sync 	0;
	setp.gt.u32 	%p11, %r1, 1;
	mad.lo.s32 	%r13, %r3, 2040, %r5;
	@%p11 bra 	$L__BB0_22;
	ld.shared.u32 	%r51, [%r13+-4];
	ld.shared.u32 	%r52, [%r13+2044];
	add.s32 	%r53, %r52, %r51;
	st.shared.u32 	[%r13+2044], %r53;
$L__BB0_22:
	bar.sync 	0;
	setp.ne.s32 	%p12, %r1, 0;
	@%p12 bra 	$L__BB0_24;
	mov.b32 	%r54, 0;
	st.shared.u32 	[_ZZ19blelloch_block_scanPKiPimE6s_temp+8188], %r54;
$L__BB0_24:
	setp.ne.s32 	%p13, %r1, 0;
	bar.sync 	0;
	@%p13 bra 	$L__BB0_26;
	ld.shared.u32 	%r55, [_ZZ19blelloch_block_scanPKiPimE6s_temp+4092];
	ld.shared.u32 	%r56, [_ZZ19blelloch_block_scanPKiPimE6s_temp+8188];
	st.shared.u32 	[_ZZ19blelloch_block_scanPKiPimE6s_temp+4092], %r56;
	add.s32 	%r57, %r56, %r55;
	st.shared.u32 	[_ZZ19blelloch_block_scanPKiPimE6s_temp+8188], %r57;
$L__BB0_26:
	setp.gt.u32 	%p14, %r1, 1;
	bar.sync 	0;
	@%p14 bra 	$L__BB0_28;
	ld.shared.u32 	%r58, [%r13+-4];
	ld.shared.u32 	%r59, [%r13+2044];
	st.shared.u32 	[%r13+-4], %r59;
	add.s32 	%r60, %r59, %r58;
	st.shared.u32 	[%r13+2044], %r60;
$L__BB0_28:
	setp.gt.u32 	%p15, %r1, 3;
	bar.sync 	0;
	@%p15 bra 	$L__BB0_30;
	ld.shared.u32 	%r61, [%r12+-4];
	ld.shared.u32 	%r62, [%r12+1020];
	st.shared.u32 	[%r12+-4], %r62;
	add.s32 	%r63, %r62, %r61;
	st.shared.u32 	[%r12+1020], %r63;
$L__BB0_30:
	setp.gt.u32 	%p16, %r1, 7;
	bar.sync 	0;
	@%p16 bra 	$L__BB0_32;
	ld.shared.u32 	%r64, [%r11+-4];
	ld.shared.u32 	%r65, [%r11+508];
	st.shared.u32 	[%r11+-4], %r65;
	add.s32 	%r66, %r65, %r64;
	st.shared.u32 	[%r11+508], %r66;
$L__BB0_32:
	setp.gt.u32 	%p17, %r1, 15;
	bar.sync 	0;
	@%p17 bra 	$L__BB0_34;
	ld.shared.u32 	%r67, [%r10+-4];
	ld.shared.u32 	%r68, [%r10+252];
	st.shared.u32 	[%r10+-4], %r68;
	add.s32 	%r69, %r68, %r67;
	st.shared.u32 	[%r10+252], %r69;
$L__BB0_34:
	setp.gt.u32 	%p18, %r1, 31;
	bar.sync 	0;
	@%p18 bra 	$L__BB0_36;
	ld.shared.u32 	%r70, [%r9+-4];
	ld.shared.u32 	%r71, [%r9+124];
	st.shared.u32 	[%r9+-4], %r71;
	add.s32 	%r72, %r71, %r70;
	st.shared.u32 	[%r9+124], %r72;
$L__BB0_36:
	setp.gt.u32 	%p19, %r1, 63;
	bar.sync 	0;
	@%p19 bra 	$L__BB0_38;
	ld.shared.u32 	%r73, [%r8+-4];
	ld.shared.u32 	%r74, [%r8+60];
	st.shared.u32 	[%r8+-4], %r74;
	add.s32 	%r75, %r74, %r73;
	st.shared.u32 	[%r8+60], %r75;
$L__BB0_38:
	setp.gt.u32 	%p20, %r1, 127;
	bar.sync 	0;
	@%p20 bra 	$L__BB0_40;
	ld.shared.u32 	%r76, [%r7+-4];
	ld.shared.u32 	%r77, [%r7+28];
	st.shared.u32 	[%r7+-4], %r77;
	add.s32 	%r78, %r77, %r76;
	st.shared.u32 	[%r7+28], %r78;
$L__BB0_40:
	setp.gt.u32 	%p21, %r1, 255;
	bar.sync 	0;
	@%p21 bra 	$L__BB0_42;
	ld.shared.u32 	%r79, [%r6+-4];
	ld.shared.u32 	%r80, [%r6+12];
	st.shared.u32 	[%r6+-4], %r80;
	add.s32 	%r81, %r80, %r79;
	st.shared.u32 	[%r6+12], %r81;
$L__BB0_42:
	setp.gt.u32 	%p22, %r1, 511;
	bar.sync 	0;
	@%p22 bra 	$L__BB0_44;
	ld.shared.u32 	%r82, [%r5+-4];
	ld.shared.u32 	%r83, [%r5+4];
	st.shared.u32 	[%r5+-4], %r83;
	add.s32 	%r84, %r83, %r82;
	st.shared.u32 	[%r5+4], %r84;
$L__BB0_44:
	setp.ge.u64 	%p23, %rd1, %rd7;
	bar.sync 	0;
	ld.shared.u32 	%r85, [%r2];
	ld.shared.u32 	%r86, [%r2+4];
	st.shared.u32 	[%r2], %r86;
	add.s32 	%r87, %r86, %r85;
	st.shared.u32 	[%r2+4], %r87;
	bar.sync 	0;
	cvta.to.global.u64 	%rd10, %rd6;
	add.s64 	%rd5, %rd10, %rd2;
	@%p23 bra 	$L__BB0_46;
	ld.shared.u32 	%r88, [%r2];
	st.global.u32 	[%rd5], %r88;
$L__BB0_46:
	setp.ge.u64 	%p24, %rd4, %rd7;
	@%p24 bra 	$L__BB0_48;
	ld.shared.u32 	%r89, [%r2+4];
	st.global.u32 	[%rd5+4], %r89;
$L__BB0_48:
	ret;

}
	// .globl	_Z20copy_block_scan_endsPKiS0_Pim
.visible .entry _Z20copy_block_scan_endsPKiS0_Pim(
	.param .u64 .ptr .align 1 _Z20copy_block_scan_endsPKiS0_Pim_param_0,
	.param .u64 .ptr .align 1 _Z20copy_block_scan_endsPKiS0_Pim_param_1,
	.param .u64 .ptr .align 1 _Z20copy_block_scan_endsPKiS0_Pim_param_2,
	.param .u64 _Z20copy_block_scan_endsPKiS0_Pim_param_3
)
{
	.reg .pred 	%p<3>;
	.reg .b32 	%r<11>;
	.reg .b64 	%rd<16>;

	ld.param.u64 	%rd6, [_Z20copy_block_scan_endsPKiS0_Pim_param_0];
	ld.param.u64 	%rd7, [_Z20copy_block_scan_endsPKiS0_Pim_param_1];
	ld.param.u64 	%rd8, [_Z20copy_block_scan_endsPKiS0_Pim_param_2];
	ld.param.u64 	%rd5, [_Z20copy_block_scan_endsPKiS0_Pim_param_3];
	cvta.to.global.u64 	%rd9, %rd8;
	cvta.to.global.u64 	%rd10, %rd6;
	cvta.to.global.u64 	%rd11, %rd7;
	mov.u32 	%r1, %ctaid.x;
	mov.u32 	%r2, %ntid.x;
	mov.u32 	%r3, %tid.x;
	mad.lo.s32 	%r4, %r1, %r2, %r3;
	mul.wide.u32 	%rd1, %r4, 2048;
	or.b64  	%rd12, %rd1, 2047;
	setp.ge.u64 	%p1, %rd12, %rd5;
	shl.b64 	%rd13, %rd1, 2;
	add.s64 	%rd2, %rd11, %rd13;
	add.s64 	%rd3, %rd10, %rd13;
	mul.wide.u32 	%rd14, %r4, 4;
	add.s64 	%rd4, %rd9, %rd14;
	@%p1 bra 	$L__BB1_2;
	ld.global.u32 	%r5, [%rd2+8188];
	ld.global.u32 	%r6, [%rd3+8188];
	add.s32 	%r7, %r6, %r5;
	st.global.u32 	[%rd4], %r7;
$L__BB1_2:
	add.s64 	%rd15, %rd1, 2099199;
	setp.ge.u64 	%p2, %rd15, %rd5;
	@%p2 bra 	$L__BB1_4;
	ld.global.u32 	%r8, [%rd2+8396796];
	ld.global.u32 	%r9, [%rd3+8396796];
	add.s32 	%r10, %r9, %r8;
	st.global.u32 	[%rd4+4096], %r10;
$L__BB1_4:
	ret;

}
	// .globl	_Z19add_block_scan_endsPiPKim
.visible .entry _Z19add_block_scan_endsPiPKim(
	.param .u64 .ptr .align 1 _Z19add_block_scan_endsPiPKim_param_0,
	.param .u64 .ptr .align 1 _Z19add_block_scan_endsPiPKim_param_1,
	.param .u64 _Z19add_block_scan_endsPiPKim_param_2
)
{
	.reg .pred 	%p<2>;
	.reg .b32 	%r<8>;
	.reg .b64 	%rd<12>;

	ld.param.u64 	%rd2, [_Z19add_block_scan_endsPiPKim_param_0];
	ld.param.u64 	%rd3, [_Z19add_block_scan_endsPiPKim_param_1];
	ld.param.u64 	%rd4, [_Z19add_block_scan_endsPiPKim_param_2];
	mov.u32 	%r1, %ctaid.x;
	mov.u32 	%r2, %ntid.x;
	mov.u32 	%r3, %tid.x;
	mad.lo.s32 	%r4, %r1, %r2, %r3;
	cvt.u64.u32 	%rd1, %r4;
	setp.le.u64 	%p1, %rd4, %rd1;
	@%p1 bra 	$L__BB2_2;
	cvta.to.global.u64 	%rd5, %rd3;
	cvta.to.global.u64 	%rd6, %rd2;
	shr.u64 	%rd7, %rd1, 9;
	and.b64  	%rd8, %rd7, 8388604;
	add.s64 	%rd9, %rd5, %rd8;
	ld.global.u32 	%r5, [%rd9];
	shl.b64 	%rd10, %rd1, 2;
	add.s64 	%rd11, %rd6, %rd10;
	ld.global.u32 	%r6, [%rd11];
	add.s32 	%r7, %r6, %r5;
	st.global.u32 	[%rd11], %r7;
$L__BB2_2:
	ret;

}


// ===== COMPILED SASS (sm_100) =====

	.target	sm_100

	.elftype	@"ET_EXEC"


//--------------------- .note.nv.tkinfo           --------------------------
	.section	.note.nv.tkinfo,"",@"SHT_NOTE"
	.sectionflags	@"SHF_NOTE_NV_TKINFO"
	.tkinfo
        /*0018*/ 	.word	0x00000002
        /*0030*/ 	.string	""
        /*0030*/ 	.string	"ptxas"
        /*0030*/ 	.string	"Cuda compilation tools, release 13.0, V13.0.88"
        /*0030*/ 	.string	"Build cuda_13.0.r13.0/compiler.36424714_0"
        /*0030*/ 	.string	"-arch sm_100 -m 64 "



//--------------------- .note.nv.cuinfo           --------------------------
	.section	.note.nv.cuinfo,"",@"SHT_NOTE"
	.sectionflags	@"SHF_NOTE_NV_CUINFO"
        /*0018*/ 	.short	0x0002
        /*001a*/ 	.short	0x0064
        /*001c*/ 	.short	0x0082
	.zero		2


//--------------------- .nv.info                  --------------------------
	.section	.nv.info,"",@"SHT_CUDA_INFO"
	.align	4


	//----- nvinfo : EIATTR_REGCOUNT
	.align		4
        /*0000*/ 	.byte	0x04, 0x2f
        /*0002*/ 	.short	(.L_1 - .L_0)
	.align		4
.L_0:
        /*0004*/ 	.word	index@(_Z19blelloch_block_scanPKiPim)
        /*0008*/ 	.word	0x00000015


	//----- nvinfo : EIATTR_FRAME_SIZE
	.align		4
.L_1:
        /*000c*/ 	.byte	0x04, 0x11
        /*000e*/ 	.short	(.L_3 - .L_2)
	.align		4
.L_2:
        /*0010*/ 	.word	index@(_Z19blelloch_block_scanPKiPim)
        /*0014*/ 	.word	0x00000000


	//----- nvinfo : EIATTR_REGCOUNT
	.align		4
.L_3:
        /*0018*/ 	.byte	0x04, 0x2f
        /*001a*/ 	.short	(.L_5 - .L_4)
	.align		4
.L_4:
        /*001c*/ 	.word	index@(_Z20copy_block_scan_endsPKiS0_Pim)
        /*0020*/ 	.word	0x00000010


	//----- nvinfo : EIATTR_FRAME_SIZE
	.align		4
.L_5:
        /*0024*/ 	.byte	0x04, 0x11
        /*0026*/ 	.short	(.L_7 - .L_6)
	.align		4
.L_6:
        /*0028*/ 	.word	index@(_Z20copy_block_scan_endsPKiS0_Pim)
        /*002c*/ 	.word	0x00000000


	//----- nvinfo : EIATTR_REGCOUNT
	.align		4
.L_7:
        /*0030*/ 	.byte	0x04, 0x2f
        /*0032*/ 	.short	(.L_9 - .L_8)
	.align		4
.L_8:
        /*0034*/ 	.word	index@(_Z19add_block_scan_endsPiPKim)
        /*0038*/ 	.word	0x0000000a


	//----- nvinfo : EIATTR_FRAME_SIZE
	.align		4
.L_9:
        /*003c*/ 	.byte	0x04, 0x11
        /*003e*/ 	.short	(.L_11 - .L_10)
	.align		4
.L_10:
        /*0040*/ 	.word	index@(_Z19add_block_scan_endsPiPKim)
        /*0044*/ 	.word	0x00000000


	//----- nvinfo : EIATTR_MIN_STACK_SIZE
	.align		4
.L_11:
        /*0048*/ 	.byte	0x04, 0x12
        /*004a*/ 	.short	(.L_13 - .L_12)
	.align		4
.L_12:
        /*004c*/ 	.word	index@(_Z19add_block_scan_endsPiPKim)
        /*0050*/ 	.word	0x00000000


	//----- nvinfo : EIATTR_MIN_STACK_SIZE
	.align		4
.L_13:
        /*0054*/ 	.byte	0x04, 0x12
        /*0056*/ 	.short	(.L_15 - .L_14)
	.align		4
.L_14:
        /*0058*/ 	.word	index@(_Z20copy_block_scan_endsPKiS0_Pim)
        /*005c*/ 	.word	0x00000000


	//----- nvinfo : EIATTR_MIN_STACK_SIZE
	.align		4
.L_15:
        /*0060*/ 	.byte	0x04, 0x12
        /*0062*/ 	.short	(.L_17 - .L_16)
	.align		4
.L_16:
        /*0064*/ 	.word	index@(_Z19blelloch_block_scanPKiPim)
        /*0068*/ 	.word	0x00000000
.L_17:


//--------------------- .nv.compat                --------------------------
	.section	.nv.compat,"",@"SHT_CUDA_COMPAT_INFO"
	.align	4
        /*0000*/ 	.byte	0x02, 0x09, 0x00, 0x00, 0x02, 0x02, 0x01, 0x00, 0x02, 0x05, 0x05, 0x00, 0x03, 0x07, 0x01, 0x01
        /*0010*/ 	.byte	0x02, 0x03, 0x00, 0x00, 0x02, 0x06, 0x01, 0x00, 0x04, 0x0b, 0x08, 0x00, 0x09, 0x00, 0x00, 0x00
        /*0020*/ 	.byte	0x00, 0x00, 0x00, 0x00


//--------------------- .nv.info._Z19add_block_scan_endsPiPKim --------------------------
	.section	.nv.info._Z19add_block_scan_endsPiPKim,"",@"SHT_CUDA_INFO"
	.sectionflags	@""
	.align	4


	//----- nvinfo : EIATTR_CUDA_API_VERSION
	.align		4
        /*0000*/ 	.byte	0x04, 0x37
        /*0002*/ 	.short	(.L_19 - .L_18)
.L_18:
        /*0004*/ 	.word	0x00000082


	//----- nvinfo : EIATTR_KPARAM_INFO
	.align		4
.L_19:
        /*0008*/ 	.byte	0x04, 0x17
        /*000a*/ 	.short	(.L_21 - .L_20)
.L_20:
        /*000c*/ 	.word	0x00000000
        /*0010*/ 	.short	0x0002
        /*0012*/ 	.short	0x0010
        /*0014*/ 	.byte	0x00, 0xf0, 0x21, 0x00


	//----- nvinfo : EIATTR_KPARAM_INFO
	.align		4
.L_21:
        /*0018*/ 	.byte	0x04, 0x17
        /*001a*/ 	.short	(.L_23 - .L_22)
.L_22:
        /*001c*/ 	.word	0x00000000
        /*0020*/ 	.short	0x0001
        /*0022*/ 	.short	0x0008
        /*0024*/ 	.byte	0x00, 0xf5, 0x21, 0x00


	//----- nvinfo : EIATTR_KPARAM_INFO
	.align		4
.L_23:
        /*0028*/ 	.byte	0x04, 0x17
        /*002a*/ 	.short	(.L_25 - .L_24)
.L_24:
        /*002c*/ 	.word	0x00000000
        /*0030*/ 	.short	0x0000
        /*0032*/ 	.short	0x0000
        /*0034*/ 	.byte	0x00, 0xf5, 0x21, 0x00


	//----- nvinfo : EIATTR_SPARSE_MMA_MASK
	.align		4
.L_25:
        /*0038*/ 	.byte	0x03, 0x50
        /*003a*/ 	.short	0x0000


	//----- nvinfo : EIATTR_MAXREG_COUNT
	.align		4
        /*003c*/ 	.byte	0x03, 0x1b
        /*003e*/ 	.short	0x00ff


	//----- nvinfo : EIATTR_MERCURY_ISA_VERSION
	.align		4
        /*0040*/ 	.byte	0x03, 0x5f
        /*0042*/ 	.short	0x0101


	//----- nvinfo : EIATTR_VRC_CTA_INIT_COUNT
	.align		4
        /*0044*/ 	.byte	0x02, 0x4a
	.zero		1
	.zero		1


	//----- nvinfo : EIATTR_EXIT_INSTR_OFFSETS
	.align		4
        /*0048*/ 	.byte	0x04, 0x1c
        /*004a*/ 	.short	(.L_27 - .L_26)


	//   ....[0]....
.L_26:
        /*004c*/ 	.word	0x00000080


	//   ....[1]....
        /*0050*/ 	.word	0x00000150


	//----- nvinfo : EIATTR_CBANK_PARAM_SIZE
	.align		4
.L_27:
        /*0054*/ 	.byte	0x03, 0x19
        /*0056*/ 	.short	0x0018


	//----- nvinfo : EIATTR_PARAM_CBANK
	.align		4
        /*0058*/ 	.byte	0x04, 0x0a
        /*005a*/ 	.short	(.L_29 - .L_28)
	.align		4
.L_28:
        /*005c*/ 	.word	index@(.nv.constant0._Z19add_block_scan_endsPiPKim)
        /*0060*/ 	.short	0x0380
        /*0062*/ 	.short	0x0018


	//----- nvinfo : EIATTR_SW_WAR
	.align		4
.L_29:
        /*0064*/ 	.byte	0x04, 0x36
        /*0066*/ 	.short	(.L_31 - .L_30)
.L_30:
        /*0068*/ 	.word	0x00000008
.L_31:


//--------------------- .nv.info._Z20copy_block_scan_endsPKiS0_Pim --------------------------
	.section	.nv.info._Z20copy_block_scan_endsPKiS0_Pim,"",@"SHT_CUDA_INFO"
	.sectionflags	@""
	.align	4


	//----- nvinfo : EIATTR_CUDA_API_VERSION
	.align		4
        /*0000*/ 	.byte	0x04, 0x37
        /*0002*/ 	.short	(.L_33 - .L_32)
.L_32:
        /*0004*/ 	.word	0x00000082


	//----- nvinfo : EIATTR_KPARAM_INFO
	.align		4
.L_33:
        /*0008*/ 	.byte	0x04, 0x17
        /*000a*/ 	.short	(.L_35 - .L_34)
.L_34:
        /*000c*/ 	.word	0x00000000
        /*0010*/ 	.short	0x0003
        /*0012*/ 	.short	0x0018
        /*0014*/ 	.byte	0x00, 0xf0, 0x21, 0x00


	//----- nvinfo : EIATTR_KPARAM_INFO
	.align		4
.L_35:
        /*0018*/ 	.byte	0x04, 0x17
        /*001a*/ 	.short	(.L_37 - .L_36)
.L_36:
        /*001c*/ 	.word	0x00000000
        /*0020*/ 	.short	0x0002
        /*0022*/ 	.short	0x0010
        /*0024*/ 	.byte	0x00, 0xf5, 0x21, 0x00


	//----- nvinfo : EIATTR_KPARAM_INFO
	.align		4
.L_37:
        /*0028*/ 	.byte	0x04, 0x17
        /*002a*/ 	.short	(.L_39 - .L_38)
.L_38:
        /*002c*/ 	.word	0x00000000
        /*0030*/ 	.short	0x0001
        /*0032*/ 	.short	0x0008
        /*0034*/ 	.byte	0x00, 0xf5, 0x21, 0x00


	//----- nvinfo : EIATTR_KPARAM_INFO
	.align		4
.L_39:
        /*0038*/ 	.byte	0x04, 0x17
        /*003a*/ 	.short	(.L_41 - .L_40)
.L_40:
        /*003c*/ 	.word	0x00000000
        /*0040*/ 	.short	0x0000
        /*0042*/ 	.short	0x0000
        /*0044*/ 	.byte	0x00, 0xf5, 0x21, 0x00


	//----- nvinfo : EIATTR_SPARSE_MMA_MASK
	.align		4
.L_41:
        /*0048*/ 	.byte	0x03, 0x50
        /*004a*/ 	.short	0x0000


	//----- nvinfo : EIATTR_MAXREG_COUNT
	.align		4
        /*004c*/ 	.byte	0x03, 0x1b
        /*004e*/ 	.short	0x00ff


	//----- nvinfo : EIATTR_MERCURY_ISA_VERSION
	.align		4
        /*0050*/ 	.byte	0x03, 0x5f
        /*0052*/ 	.short	0x0101


	//----- nvinfo : EIATTR_VRC_CTA_INIT_COUNT
	.align		4
        /*0054*/ 	.byte	0x02, 0x4a
	.zero		1
	.zero		1


	//----- nvinfo : EIATTR_EXIT_INSTR_OFFSETS
	.align		4
        /*0058*/ 	.byte	0x04, 0x1c
        /*005a*/ 	.short	(.L_43 - .L_42)


	//   ....[0]....
.L_42:
        /*005c*/ 	.word	0x00000190


	//   ....[1]....
        /*0060*/ 	.word	0x00000220


	//----- nvinfo : EIATTR_CBANK_PARAM_SIZE
	.align		4
.L_43:
        /*0064*/ 	.byte	0x03, 0x19
        /*0066*/ 	.short	0x0020


	//----- nvinfo : EIATTR_PARAM_CBANK
	.align		4
        /*0068*/ 	.byte	0x04, 0x0a
        /*006a*/ 	.short	(.L_45 - .L_44)
	.align		4
.L_44:
        /*006c*/ 	.word	index@(.nv.constant0._Z20copy_block_scan_endsPKiS0_Pim)
        /*0070*/ 	.short	0x0380
        /*0072*/ 	.short	0x0020


	//----- nvinfo : EIATTR_SW_WAR
	.align		4
.L_45:
        /*0074*/ 	.byte	0x04, 0x36
        /*0076*/ 	.short	(.L_47 - .L_46)
.L_46:
        /*0078*/ 	.word	0x00000008
.L_47:


//--------------------- .nv.info._Z19blelloch_block_scanPKiPim --------------------------
	.section	.nv.info._Z19blelloch_block_scanPKiPim,"",@"SHT_CUDA_INFO"
	.sectionflags	@""
	.align	4


	//----- nvinfo : EIATTR_CUDA_API_VERSION
	.align		4
        /*0000*/ 	.byte	0x04, 0x37
        /*0002*/ 	.short	(.L_49 - .L_48)
.L_48:
        /*0004*/ 	.word	0x00000082


	//----- nvinfo : EIATTR_KPARAM_INFO
	.align		4
.L_49:
        /*0008*/ 	.byte	0x04, 0x17
        /*000a*/ 	.short	(.L_51 - .L_50)
.L_50:
        /*000c*/ 	.word	0x00000000
        /*0010*/ 	.short	0x0002
        /*0012*/ 	.short	0x0010
        /*0014*/ 	.byte	0x00, 0xf0, 0x21, 0x00


	//----- nvinfo : EIATTR_KPARAM_INFO
	.align		4
.L_51:
        /*0018*/ 	.byte	0x04, 0x17
        /*001a*/ 	.short	(.L_53 - .L_52)
.L_52:
        /*001c*/ 	.word	0x00000000
        /*0020*/ 	.short	0x0001
        /*0022*/ 	.short	0x0008
        /*0024*/ 	.byte	0x00, 0xf5, 0x21, 0x00


	//----- nvinfo : EIATTR_KPARAM_INFO
	.align		4
.L_53:
        /*0028*/ 	.byte	0x04, 0x17
        /*002a*/ 	.short	(.L_55 - .L_54)
.L_54:
        /*002c*/ 	.word	0x00000000
        /*0030*/ 	.short	0x0000
        /*0032*/ 	.short	0x0000
        /*0034*/ 	.byte	0x00, 0xf5, 0x21, 0x00


	//----- nvinfo : EIATTR_SPARSE_MMA_MASK
	.align		4
.L_55:
        /*0038*/ 	.byte	0x03, 0x50
        /*003a*/ 	.short	0x0000


	//----- nvinfo : EIATTR_MAXREG_COUNT
	.align		4
        /*003c*/ 	.byte	0x03, 0x1b
        /*003e*/ 	.short	0x00ff


	//----- nvinfo : EIATTR_NUM_BARRIERS
	.align		4
        /*0040*/ 	.byte	0x02, 0x4c
        /*0042*/ 	.byte	0x01
	.zero		1


	//----- nvinfo : EIATTR_MERCURY_ISA_VERSION
	.align		4
        /*0044*/ 	.byte	0x03, 0x5f
        /*0046*/ 	.short	0x0101


	//----- nvinfo : EIATTR_VRC_CTA_INIT_COUNT
	.align		4
        /*0048*/ 	.byte	0x02, 0x4a
	.zero		1
	.zero		1


	//----- nvinfo : EIATTR_EXIT_INSTR_OFFSETS
	.align		4
        /*004c*/ 	.byte	0x04, 0x1c
        /*004e*/ 	.short	(.L_57 - .L_56)


	//   ....[0]....
.L_56:
        /*0050*/ 	.word	0x00000ad0


	//   ....[1]....
        /*0054*/ 	.word	0x00000b00


	//----- nvinfo : EIATTR_CBANK_PARAM_SIZE
	.align		4
.L_57:
        /*0058*/ 	.byte	0x03, 0x19
        /*005a*/ 	.short	0x0018


	//----- nvinfo : EIATTR_PARAM_CBANK
	.align		4
        /*005c*/ 	.byte	0x04, 0x0a
        /*005e*/ 	.short	(.L_59 - .L_58)
	.align		4
.L_58:
        /*0060*/ 	.word	index@(.nv.constant0._Z19blelloch_block_scanPKiPim)
        /*0064*/ 	.short	0x0380
        /*0066*/ 	.short	0x0018


	//----- nvinfo : EIATTR_SW_WAR
	.align		4
.L_59:
        /*0068*/ 	.byte	0x04, 0x36
        /*006a*/ 	.short	(.L_61 - .L_60)
.L_60:
        /*006c*/ 	.word	0x00000008
.L_61:


//--------------------- .nv.callgraph             --------------------------
	.section	.nv.callgraph,"",@"SHT_CUDA_CALLGRAPH"
	.align	4
	.sectionentsize	8
	.align		4
        /*0000*/ 	.word	0x00000000
	.align		4
        /*0004*/ 	.word	0xffffffff
	.align		4
        /*0008*/ 	.word	0x00000000
	.align		4
        /*000c*/ 	.word	0xfffffffe
	.align		4
        /*0010*/ 	.word	0x00000000
	.align		4
        /*0014*/ 	.word	0xfffffffd
	.align		4
        /*0018*/ 	.word	0x00000000
	.align		4
        /*001c*/ 	.word	0xfffffffc


//--------------------- .text._Z19add_block_scan_endsPiPKim --------------------------
	.section	.text._Z19add_block_scan_endsPiPKim,"ax",@progbits
	.align	128
        .global         _Z19add_block_scan_endsPiPKim
        .type           _Z19add_block_scan_endsPiPKim,@function
        .size           _Z19add_block_scan_endsPiPKim,(.L_x_3 - _Z19add_block_scan_endsPiPKim)
        .other          _Z19add_block_scan_endsPiPKim,@"STO_CUDA_ENTRY STV_DEFAULT"
_Z19add_block_scan_endsPiPKim:
.text._Z19add_block_scan_endsPiPKim:
[----:B------:R-:W-:Y:S01]  /*0000*/  LDC R1, c[0x0][0x37c] ;  /* 0x0000df00ff017b82 */ /* 0x000fe20000000800 */
[----:B------:R-:W0:Y:S07]  /*0010*/  S2R R3, SR_TID.X ;  /* 0x0000000000037919 */ /* 0x000e2e0000002100 */
[----:B------:R-:W0:Y:S01]  /*0020*/  S2UR UR4, SR_CTAID.X ;  /* 0x00000000000479c3 */ /* 0x000e220000002500 */
[----:B------:R-:W1:Y:S07]  /*0030*/  LDCU.64 UR6, c[0x0][0x390] ;  /* 0x00007200ff0677ac */ /* 0x000e6e0008000a00 */
[----:B------:R-:W0:Y:S02]  /*0040*/  LDC R0, c[0x0][0x360] ;  /* 0x0000d800ff007b82 */ /* 0x000e240000000800 */
[----:B0-----:R-:W-:-:S05]  /*0050*/  IMAD R0, R0, UR4, R3 ;  /* 0x0000000400007c24 */ /* 0x001fca000f8e0203 */
[----:B-1----:R-:W-:-:S04]  /*0060*/  ISETP.GE.U32.AND P0, PT, R0, UR6, PT ;  /* 0x0000000600007c0c */ /* 0x002fc8000bf06070 */
[----:B------:R-:W-:-:S13]  /*0070*/  ISETP.GE.U32.AND.EX P0, PT, RZ, UR7, PT, P0 ;  /* 0x00000007ff007c0c */ /* 0x000fda000bf06100 */
[----:B------:R-:W-:Y:S05]  /*0080*/  @P0 EXIT ;  /* 0x000000000000094d */ /* 0x000fea0003800000 */
[----:B------:R-:W0:Y:S01]  /*0090*/  LDCU.128 UR8, c[0x0][0x380] ;  /* 0x00007000ff0877ac */ /* 0x000e220008000c00 */
[----:B------:R-:W-:Y:S01]  /*00a0*/  SHF.R.U64 R4, R0, 0x9, RZ ;  /* 0x0000000900047819 */ /* 0x000fe200000012ff */
[----:B------:R-:W1:Y:S03]  /*00b0*/  LDCU.64 UR4, c[0x0][0x358] ;  /* 0x00006b00ff0477ac */ /* 0x000e660008000a00 */
[----:B------:R-:W-:-:S04]  /*00c0*/  LOP3.LUT R4, R4, 0x7ffffc, RZ, 0xc0, !PT ;  /* 0x007ffffc04047812 */ /* 0x000fc800078ec0ff */
[----:B0-----:R-:W-:Y:S02]  /*00d0*/  IADD3 R4, P0, PT, R4, UR10, RZ ;  /* 0x0000000a04047c10 */ /* 0x001fe4000ff1e0ff */
[----:B------:R-:W-:-:S03]  /*00e0*/  LEA R2, P1, R0, UR8, 0x2 ;  /* 0x0000000800027c11 */ /* 0x000fc6000f8210ff */
[----:B------:R-:W-:Y:S01]  /*00f0*/  IMAD.X R5, RZ, RZ, UR11, P0 ;  /* 0x0000000bff057e24 */ /* 0x000fe200080e06ff */
[----:B------:R-:W-:-:S04]  /*0100*/  LEA.HI.X R3, R0, UR9, RZ, 0x2, P1 ;  /* 0x0000000900037c11 */ /* 0x000fc800088f14ff */
[----:B-1----:R-:W2:Y:S04]  /*0110*/  LDG.E R4, desc[UR4][R4.64] ;  /* 0x0000000404047981 */ /* 0x002ea8000c1e1900 */
[----:B------:R-:W2:Y:S02]  /*0120*/  LDG.E R7, desc[UR4][R2.64] ;  /* 0x0000000402077981 */ /* 0x000ea4000c1e1900 */
[----:B--2---:R-:W-:-:S05]  /*0130*/  IMAD.IADD R7, R4, 0x1, R7 ;  /* 0x0000000104077824 */ /* 0x004fca00078e0207 */
[----:B------:R-:W-:Y:S01]  /*0140*/  STG.E desc[UR4][R2.64], R7 ;  /* 0x0000000702007986 */ /* 0x000fe2000c101904 */
[----:B------:R-:W-:Y:S05]  /*0150*/  EXIT ;  /* 0x000000000000794d */ /* 0x000fea0003800000 */
.L_x_0:
[----:B------:R-:W-:-:S00]  /*0160*/  BRA `(.L_x_0) ;  /* 0xfffffffc00fc7947 */ /* 0x000fc0000383ffff */
[----:B------:R-:W-:-:S00]  /*0170*/  NOP ;  /* 0x0000000000007918 */ /* 0x000fc00000000000 */
        /* <DEDUP_REMOVED lines=8> */
.L_x_3:


//--------------------- .text._Z20copy_block_scan_endsPKiS0_Pim --------------------------
	.section	.text._Z20copy_block_scan_endsPKiS0_Pim,"ax",@progbits
	.align	128
        .global         _Z20copy_block_scan_endsPKiS0_Pim
        .type           _Z20copy_block_scan_endsPKiS0_Pim,@function
        .size           _Z20copy_block_scan_endsPKiS0_Pim,(.L_x_4 - _Z20copy_block_scan_endsPKiS0_Pim)
        .other          _Z20copy_block_scan_endsPKiS0_Pim,@"STO_CUDA_ENTRY STV_DEFAULT"
_Z20copy_block_scan_endsPKiS0_Pim:
.text._Z20copy_block_scan_endsPKiS0_Pim:
[----:B------:R-:W-:Y:S01]  /*0000*/  LDC R1, c[0x0][0x37c] ;  /* 0x0000df00ff017b82 */ /* 0x000fe20000000800 */
[----:B------:R-:W0:Y:S07]  /*0010*/  S2R R0, SR_TID.X ;  /* 0x0000000000007919 */ /* 0x000e2e0000002100 */
[----:B------:R-:W0:Y:S01]  /*0020*/  S2UR UR4, SR_CTAID.X ;  /* 0x00000000000479c3 */ /* 0x000e220000002500 */
[----:B------:R-:W1:Y:S07]  /*0030*/  LDCU.64 UR6, c[0x0][0x398] ;  /* 0x00007300ff0677ac */ /* 0x000e6e0008000a00 */
[----:B------:R-:W0:Y:S08]  /*0040*/  LDC R11, c[0x0][0x360] ;  /* 0x0000d800ff0b7b82 */ /* 0x000e300000000800 */
[----:B------:R-:W2:Y:S08]  /*0050*/  LDC.64 R4, c[0x0][0x388] ;  /* 0x0000e200ff047b82 */ /* 0x000eb00000000a00 */
[----:B------:R-:W3:Y:S01]  /*0060*/  LDC.64 R6, c[0x0][0x380] ;  /* 0x0000e000ff067b82 */ /* 0x000ee20000000a00 */
[----:B0-----:R-:W-:Y:S01]  /*0070*/  IMAD R11, R11, UR4, R0 ;  /* 0x000000040b0b7c24 */ /* 0x001fe2000f8e0200 */
[----:B------:R-:W0:Y:S06]  /*0080*/  LDCU.64 UR4, c[0x0][0x358] ;  /* 0x00006b00ff0477ac */ /* 0x000e2c0008000a00 */
[----:B------:R-:W4:Y:S01]  /*0090*/  LDC.64 R8, c[0x0][0x390] ;  /* 0x0000e400ff087b82 */ /* 0x000f220000000a00 */
[----:B------:R-:W-:-:S04]  /*00a0*/  IMAD.WIDE.U32 R2, R11, 0x800, RZ ;  /* 0x000008000b027825 */ /* 0x000fc800078e00ff */
[----:B--2---:R-:W-:Y:S01]  /*00b0*/  IMAD.WIDE.U32 R4, R11, 0x2000, R4 ;  /* 0x000020000b047825 */ /* 0x004fe200078e0004 */
[----:B------:R-:W-:-:S04]  /*00c0*/  LOP3.LUT R0, R2, 0x7ff, RZ, 0xfc, !PT ;  /* 0x000007ff02007812 */ /* 0x000fc800078efcff */
[----:B-1----:R-:W-:Y:S01]  /*00d0*/  ISETP.GE.U32.AND P0, PT, R0, UR6, PT ;  /* 0x0000000600007c0c */ /* 0x002fe2000bf06070 */
[----:B---3--:R-:W-:-:S03]  /*00e0*/  IMAD.WIDE.U32 R6, R11, 0x2000, R6 ;  /* 0x000020000b067825 */ /* 0x008fc600078e0006 */
[----:B------:R-:W-:-:S13]  /*00f0*/  ISETP.GE.U32.AND.EX P0, PT, R3, UR7, PT, P0 ;  /* 0x0000000703007c0c */ /* 0x000fda000bf06100 */
[----:B0-----:R-:W2:Y:S04]  /*0100*/  @!P0 LDG.E R0, desc[UR4][R4.64+0x1ffc] ;  /* 0x001ffc0404008981 */ /* 0x001ea8000c1e1900 */
[----:B------:R-:W2:Y:S01]  /*0110*/  @!P0 LDG.E R13, desc[UR4][R6.64+0x1ffc] ;  /* 0x001ffc04060d8981 */ /* 0x000ea2000c1e1900 */
[----:B------:R-:W-:-:S05]  /*0120*/  IADD3 R2, P1, PT, R2, 0x2007ff, RZ ;  /* 0x002007ff02027810 */ /* 0x000fca0007f3e0ff */
[----:B------:R-:W-:Y:S01]  /*0130*/  IMAD.X R3, RZ, RZ, R3, P1 ;  /* 0x000000ffff037224 */ /* 0x000fe200008e0603 */
[----:B------:R-:W-:-:S04]  /*0140*/  ISETP.GE.U32.AND P1, PT, R2, UR6, PT ;  /* 0x0000000602007c0c */ /* 0x000fc8000bf26070 */
[----:B------:R-:W-:Y:S01]  /*0150*/  ISETP.GE.U32.AND.EX P1, PT, R3, UR7, PT, P1 ;  /* 0x0000000703007c0c */ /* 0x000fe2000bf26110 */
[----:B----4-:R-:W-:-:S04]  /*0160*/  IMAD.WIDE.U32 R2, R11, 0x4, R8 ;  /* 0x000000040b027825 */ /* 0x010fc800078e0008 */
[----:B--2---:R-:W-:-:S05]  /*0170*/  @!P0 IMAD.IADD R13, R0, 0x1, R13 ;  /* 0x00000001000d8824 */ /* 0x004fca00078e020d */
[----:B------:R0:W-:Y:S03]  /*0180*/  @!P0 STG.E desc[UR4][R2.64], R13 ;  /* 0x0000000d02008986 */ /* 0x0001e6000c101904 */
[----:B------:R-:W-:Y:S05]  /*0190*/  @P1 EXIT ;  /* 0x000000000000194d */ /* 0x000fea0003800000 */
[----:B------:R-:W-:Y:S02]  /*01a0*/  IADD3 R6, P1, PT, R6, 0x1000000, RZ ;  /* 0x0100000006067810 */ /* 0x000fe40007f3e0ff */
[----:B------:R-:W-:-:S03]  /*01b0*/  IADD3 R4, P0, PT, R4, 0x1000000, RZ ;  /* 0x0100000004047810 */ /* 0x000fc60007f1e0ff */
[----:B------:R-:W-:Y:S01]  /*01c0*/  IMAD.X R7, RZ, RZ, R7, P1 ;  /* 0x000000ffff077224 */ /* 0x000fe200008e0607 */
[----:B------:R-:W-:-:S05]  /*01d0*/  IADD3.X R5, PT, PT, RZ, R5, RZ, P0, !PT ;  /* 0x00000005ff057210 */ /* 0x000fca00007fe4ff */
[----:B------:R-:W2:Y:S04]  /*01e0*/  LDG.E R4, desc[UR4][R4.64+-0x7fe004] ;  /* 0x801ffc0404047981 */ /* 0x000ea8000c1e1900 */
[----:B------:R-:W2:Y:S02]  /*01f0*/  LDG.E R7, desc[UR4][R6.64+-0x7fe004] ;  /* 0x801ffc0406077981 */ /* 0x000ea4000c1e1900 */
[----:B--2---:R-:W-:-:S05]  /*0200*/  IADD3 R9, PT, PT, R4, R7, RZ ;  /* 0x0000000704097210 */ /* 0x004fca0007ffe0ff */
[----:B------:R-:W-:Y:S01]  /*0210*/  STG.E desc[UR4][R2.64+0x1000], R9 ;  /* 0x0010000902007986 */ /* 0x000fe2000c101904 */
[----:B------:R-:W-:Y:S05]  /*0220*/  EXIT ;  /* 0x000000000000794d */ /* 0x000fea0003800000 */
.L_x_1:
        /* <DEDUP_REMOVED lines=13> */
.L_x_4:


//--------------------- .text._Z19blelloch_block_scanPKiPim --------------------------
	.section	.text._Z19blelloch_block_scanPKiPim,"ax",@progbits
	.align	128
        .global         _Z19blelloch_block_scanPKiPim
        .type           _Z19blelloch_block_scanPKiPim,@function
        .size           _Z19blelloch_block_scanPKiPim,(.L_x_5 - _Z19blelloch_block_scanPKiPim)
        .other          _Z19blelloch_block_scanPKiPim,@"STO_CUDA_ENTRY STV_DEFAULT"
_Z19blelloch_block_scanPKiPim:
.text._Z19blelloch_block_scanPKiPim:
[----:B------:R-:W-:Y:S01]  /*0000*/  LDC R1, c[0x0][0x37c] ;  /* 0x0000df00ff017b82 */ /* 0x000fe20000000800 */
[----:B------:R-:W0:Y:S07]  /*0010*/  S2R R3, SR_TID.X ;  /* 0x0000000000037919 */ /* 0x000e2e0000002100 */
[----:B------:R-:W0:Y:S01]  /*0020*/  S2UR UR4, SR_CTAID.X ;  /* 0x00000000000479c3 */ /* 0x000e220000002500 */
[----:B------:R-:W1:Y:S01]  /*0030*/  LDCU.64 UR8, c[0x0][0x390] ;  /* 0x00007200ff0877ac */ /* 0x000e620008000a00 */
[----:B------:R-:W2:Y:S06]  /*0040*/  LDCU.64 UR6, c[0x0][0x358] ;  /* 0x00006b00ff0677ac */ /* 0x000eac0008000a00 */
[----:B------:R-:W0:Y:S08]  /*0050*/  LDC R0, c[0x0][0x360] ;  /* 0x0000d800ff007b82 */ /* 0x000e300000000800 */
[----:B------:R-:W3:Y:S01]  /*0060*/  LDC.64 R4, c[0x0][0x380] ;  /* 0x0000e000ff047b82 */ /* 0x000ee20000000a00 */
[----:B0-----:R-:W-:-:S04]  /*0070*/  IMAD R0, R0, UR4, R3 ;  /* 0x0000000400007c24 */ /* 0x001fc8000f8e0203 */
[----:B------:R-:W-:-:S04]  /*0080*/  IMAD.WIDE.U32 R6, R0, 0x2, RZ ;  /* 0x0000000200067825 */ /* 0x000fc800078e00ff */
[----:B---3--:R-:W-:Y:S01]  /*0090*/  IMAD.WIDE.U32 R4, R0, 0x8, R4 ;  /* 0x0000000800047825 */ /* 0x008fe200078e0004 */
[C---:B------:R-:W-:Y:S02]  /*00a0*/  IADD3 R2, P2, PT, R6.reuse, 0x1, RZ ;  /* 0x0000000106027810 */ /* 0x040fe40007f5e0ff */
[----:B-1----:R-:W-:Y:S02]  /*00b0*/  ISETP.GE.U32.AND P1, PT, R6, UR8, PT ;  /* 0x0000000806007c0c */ /* 0x002fe4000bf26070 */
[----:B------:R-:W-:Y:S01]  /*00c0*/  ISETP.GE.U32.AND P0, PT, R2, UR8, PT ;  /* 0x0000000802007c0c */ /* 0x000fe2000bf06070 */
[----:B------:R-:W-:Y:S01]  /*00d0*/  IMAD.X R2, RZ, RZ, R7, P2 ;  /* 0x000000ffff027224 */ /* 0x000fe200010e0607 */
[----:B------:R-:W-:-:S04]  /*00e0*/  ISETP.GE.U32.AND.EX P1, PT, R7, UR9, PT, P1 ;  /* 0x0000000907007c0c */ /* 0x000fc8000bf26110 */
[----:B------:R-:W-:-:S09]  /*00f0*/  ISETP.GE.U32.AND.EX P0, PT, R2, UR9, PT, P0 ;  /* 0x0000000902007c0c */ /* 0x000fd2000bf06100 */
[----:B--2---:R-:W2:Y:S04]  /*0100*/  @!P1 LDG.E R7, desc[UR6][R4.64] ;  /* 0x0000000604079981 */ /* 0x004ea8000c1e1900 */
[----:B------:R0:W3:Y:S01]  /*0110*/  @!P0 LDG.E R9, desc[UR6][R4.64+0x4] ;  /* 0x0000040604098981 */ /* 0x0000e2000c1e1900 */
[----:B------:R-:W1:Y:S01]  /*0120*/  S2UR UR5, SR_CgaCtaId ;  /* 0x00000000000579c3 */ /* 0x000e620000008800 */
[----:B------:R-:W-:Y:S01]  /*0130*/  UMOV UR4, 0x400 ;  /* 0x0000040000047882 */ /* 0x000fe20000000000 */
[C---:B------:R-:W-:Y:S02]  /*0140*/  ISETP.GT.U32.AND P4, PT, R3.reuse, 0x1ff, PT ;  /* 0x000001ff0300780c */ /* 0x040fe40003f84070 */
[C---:B------:R-:W-:Y:S02]  /*0150*/  ISETP.GT.U32.AND P3, PT, R3.reuse, 0xff, PT ;  /* 0x000000ff0300780c */ /* 0x040fe40003f64070 */
[----:B------:R-:W-:-:S02]  /*0160*/  ISETP.GT.U32.AND P2, PT, R3, 0x7f, PT ;  /* 0x0000007f0300780c */ /* 0x000fc40003f44070 */
[----:B------:R-:W-:Y:S02]  /*0170*/  P2R R14, PR, RZ, 0x2 ;  /* 0x00000002ff0e7803 */ /* 0x000fe40000000000 */
[C---:B0-----:R-:W-:Y:S02]  /*0180*/  LEA R5, R3.reuse, 0x8, 0x4 ;  /* 0x0000000803057811 */ /* 0x041fe400078e20ff */
[C---:B------:R-:W-:Y:S02]  /*0190*/  ISETP.GT.U32.AND P5, PT, R3.reuse, 0x3, PT ;  /* 0x000000030300780c */ /* 0x040fe40003fa4070 */
[----:B------:R-:W-:Y:S01]  /*01a0*/  ISETP.GT.U32.AND P6, PT, R3, 0x1, PT ;  /* 0x000000010300780c */ /* 0x000fe20003fc4070 */
[----:B-1----:R-:W-:-:S06]  /*01b0*/  ULEA UR4, UR5, UR4, 0x18 ;  /* 0x0000000405047291 */ /* 0x002fcc000f8ec0ff */
[C---:B------:R-:W-:Y:S02]  /*01c0*/  LEA R2, R3.reuse, UR4, 0x3 ;  /* 0x0000000403027c11 */ /* 0x040fe4000f8e18ff */
[----:B------:R-:W-:-:S04]  /*01d0*/  LEA R4, R3, UR4, 0x4 ;  /* 0x0000000403047c11 */ /* 0x000fc8000f8e20ff */
[----:B------:R-:W-:Y:S01]  /*01e0*/  IADD3 R5, PT, PT, R5, R4, RZ ;  /* 0x0000000405057210 */ /* 0x000fe20007ffe0ff */
[----:B--2---:R0:W-:Y:S01]  /*01f0*/  @!P1 STS [R2], R7 ;  /* 0x0000000702009388 */ /* 0x0041e20000000800 */
[----:B------:R-:W-:-:S03]  /*0200*/  ISETP.GT.U32.AND P1, PT, R3, 0x3f, PT ;  /* 0x0000003f0300780c */ /* 0x000fc60003f24070 */
[----:B---3--:R-:W-:Y:S01]  /*0210*/  @!P0 STS [R2+0x4], R9 ;  /* 0x0000040902008388 */ /* 0x008fe20000000800 */
[----:B------:R-:W-:Y:S01]  /*0220*/  BAR.SYNC.DEFER_BLOCKING 0x0 ;  /* 0x0000000000007b1d */ /* 0x000fe20000010000 */
[----:B0-----:R-:W-:-:S05]  /*0230*/  VIADD R7, R4, 0x8 ;  /* 0x0000000804077836 */ /* 0x001fca0000000000 */
[----:B------:R-:W0:Y:S02]  /*0240*/  LDS.64 R10, [R2] ;  /* 0x00000000020a7984 */ /* 0x000e240000000a00 */
[----:B0-----:R-:W-:-:S05]  /*0250*/  IMAD.IADD R11, R10, 0x1, R11 ;  /* 0x000000010a0b7824 */ /* 0x001fca00078e020b */
[----:B------:R-:W-:Y:S01]  /*0260*/  STS [R2+0x4], R11 ;  /* 0x0000040b02007388 */ /* 0x000fe20000000800 */
[----:B------:R-:W-:Y:S06]  /*0270*/  BAR.SYNC.DEFER_BLOCKING 0x0 ;  /* 0x0000000000007b1d */ /* 0x000fec0000010000 */
[----:B------:R-:W-:Y:S04]  /*0280*/  @!P4 LDS R6, [R4+0x4] ;  /* 0x000004000406c984 */ /* 0x000fe80000000800 */
[----:B------:R-:W0:Y:S02]  /*0290*/  @!P4 LDS R13, [R4+0xc] ;  /* 0x00000c00040dc984 */ /* 0x000e240000000800 */
[----:B0-----:R-:W-:Y:S01]  /*02a0*/  @!P4 IMAD.IADD R9, R6, 0x1, R13 ;  /* 0x000000010609c824 */ /* 0x001fe200078e020d */
[----:B------:R-:W-:-:S04]  /*02b0*/  LEA R6, R3, 0x1, 0x1 ;  /* 0x0000000103067811 */ /* 0x000fc800078e08ff */
[----:B------:R-:W-:Y:S01]  /*02c0*/  @!P4 STS [R4+0xc], R9 ;  /* 0x00000c090400c388 */ /* 0x000fe20000000800 */
[----:B------:R-:W-:Y:S01]  /*02d0*/  BAR.SYNC.DEFER_BLOCKING 0x0 ;  /* 0x0000000000007b1d */ /* 0x000fe20000010000 */
[----:B------:R-:W-:-:S05]  /*02e0*/  ISETP.GT.U32.AND P4, PT, R3, 0x7, PT ;  /* 0x000000070300780c */ /* 0x000fca0003f84070 */
[----:B------:R-:W-:Y:S04]  /*02f0*/  @!P3 LDS R8, [R5+0x4] ;  /* 0x000004000508b984 */ /* 0x000fe80000000800 */
[----:B------:R-:W0:Y:S02]  /*0300*/  @!P3 LDS R11, [R5+0x14] ;  /* 0x00001400050bb984 */ /* 0x000e240000000800 */
[----:B0-----:R-:W-:Y:S02]  /*0310*/  @!P3 IMAD.IADD R10, R8, 0x1, R11 ;  /* 0x00000001080ab824 */ /* 0x001fe400078e020b */
[----:B------:R-:W-:-:S03]  /*0320*/  IMAD R8, R6, 0x18, R7 ;  /* 0x0000001806087824 */ /* 0x000fc600078e0207 */
[----:B------:R0:W-:Y:S01]  /*0330*/  @!P3 STS [R5+0x14], R10 ;  /* 0x0000140a0500b388 */ /* 0x0001e20000000800 */
[----:B------:R-:W-:Y:S01]  /*0340*/  BAR.SYNC.DEFER_BLOCKING 0x0 ;  /* 0x0000000000007b1d */ /* 0x000fe20000010000 */
[----:B------:R-:W-:Y:S01]  /*0350*/  ISETP.GT.U32.AND P3, PT, R3, 0xf, PT ;  /* 0x0000000f0300780c */ /* 0x000fe20003f64070 */
[----:B0-----:R-:W-:-:S04]  /*0360*/  IMAD R10, R6, 0x78, R7 ;  /* 0x00000078060a7824 */ /* 0x001fc800078e0207 */
[----:B------:R-:W-:Y:S04]  /*0370*/  @!P2 LDS R9, [R8+-0x4] ;  /* 0xfffffc000809a984 */ /* 0x000fe80000000800 */
        /* <DEDUP_REMOVED lines=9> */
[----:B0-----:R-:W-:-:S05]  /*0410*/  @!P1 IADD3 R12, PT, PT, R12, R13, RZ ;  /* 0x0000000d0c0c9210 */ /* 0x001fca0007ffe0ff */
[----:B------:R0:W-:Y:S01]  /*0420*/  @!P1 STS [R9+0x3c], R12 ;  /* 0x00003c0c09009388 */ /* 0x0001e20000000800 */
[----:B------:R-:W-:Y:S01]  /*0430*/  BAR.SYNC.DEFER_BLOCKING 0x0 ;  /* 0x0000000000007b1d */ /* 0x000fe20000010000 */
[----:B------:R-:W-:Y:S01]  /*0440*/  ISETP.NE.AND P1, PT, R3, RZ, PT ;  /* 0x000000ff0300720c */ /* 0x000fe20003f25270 */
[----:B0-----:R-:W-:-:S04]  /*0450*/  IMAD R12, R6, 0x1f8, R7 ;  /* 0x000001f8060c7824 */ /* 0x001fc800078e0207 */
[----:B------:R-:W-:Y:S04]  /*0460*/  @!P2 LDS R13, [R10+-0x4] ;  /* 0xfffffc000a0da984 */ /* 0x000fe80000000800 */
[----:B------:R-:W0:Y:S02]  /*0470*/  @!P2 LDS R16, [R10+0x7c] ;  /* 0x00007c000a10a984 */ /* 0x000e240000000800 */
[----:B0-----:R-:W-:-:S05]  /*0480*/  @!P2 IMAD.IADD R13, R13, 0x1, R16 ;  /* 0x000000010d0da824 */ /* 0x001fca00078e0210 */
[----:B------:R0:W-:Y:S01]  /*0490*/  @!P2 STS [R10+0x7c], R13 ;  /* 0x00007c0d0a00a388 */ /* 0x0001e20000000800 */
[----:B------:R-:W-:Y:S01]  /*04a0*/  BAR.SYNC.DEFER_BLOCKING 0x0 ;  /* 0x0000000000007b1d */ /* 0x000fe20000010000 */
[C-C-:B0-----:R-:W-:Y:S02]  /*04b0*/  IMAD R13, R6.reuse, 0x3f8, R7.reuse ;  /* 0x000003f8060d7824 */ /* 0x141fe400078e0207 */
[----:B------:R-:W-:-:S03]  /*04c0*/  IMAD R6, R6, 0x7f8, R7 ;  /* 0x000007f806067824 */ /* 0x000fc600078e0207 */
[----:B------:R-:W-:Y:S04]  /*04d0*/  @!P3 LDS R15, [R11+-0x4] ;  /* 0xfffffc000b0fb984 */ /* 0x000fe80000000800 */
[----:B------:R-:W0:Y:S02]  /*04e0*/  @!P3 LDS R16, [R11+0xfc] ;  /* 0x0000fc000b10b984 */ /* 0x000e240000000800 */
[----:B0-----:R-:W-:-:S05]  /*04f0*/  @!P3 IMAD.IADD R16, R15, 0x1, R16 ;  /* 0x000000010f10b824 */ /* 0x001fca00078e0210 */
[----:B------:R-:W-:Y:S01]  /*0500*/  @!P3 STS [R11+0xfc], R16 ;  /* 0x0000fc100b00b388 */ /* 0x000fe20000000800 */
[----:B------:R-:W-:Y:S06]  /*0510*/  BAR.SYNC.DEFER_BLOCKING 0x0 ;  /* 0x0000000000007b1d */ /* 0x000fec0000010000 */
[----:B------:R-:W-:Y:S04]  /*0520*/  @!P4 LDS R15, [R12+-0x4] ;  /* 0xfffffc000c0fc984 */ /* 0x000fe80000000800 */
[----:B------:R-:W0:Y:S02]  /*0530*/  @!P4 LDS R18, [R12+0x1fc] ;  /* 0x0001fc000c12c984 */ /* 0x000e240000000800 */
[----:B0-----:R-:W-:-:S05]  /*0540*/  @!P4 IMAD.IADD R15, R15, 0x1, R18 ;  /* 0x000000010f0fc824 */ /* 0x001fca00078e0212 */
[----:B------:R-:W-:Y:S01]  /*0550*/  @!P4 STS [R12+0x1fc], R15 ;  /* 0x0001fc0f0c00c388 */ /* 0x000fe20000000800 */
[----:B------:R-:W-:Y:S06]  /*0560*/  BAR.SYNC.DEFER_BLOCKING 0x0 ;  /* 0x0000000000007b1d */ /* 0x000fec0000010000 */
[----:B------:R-:W-:Y:S04]  /*0570*/  @!P5 LDS R17, [R13+-0x4] ;  /* 0xfffffc000d11d984 */ /* 0x000fe80000000800 */
[----:B------:R-:W0:Y:S02]  /*0580*/  @!P5 LDS R16, [R13+0x3fc] ;  /* 0x0003fc000d10d984 */ /* 0x000e240000000800 */
[----:B0-----:R-:W-:-:S05]  /*0590*/  @!P5 IADD3 R16, PT, PT, R17, R16, RZ ;  /* 0x000000101110d210 */ /* 0x001fca0007ffe0ff */
[----:B------:R-:W-:Y:S01]  /*05a0*/  @!P5 STS [R13+0x3fc], R16 ;  /* 0x0003fc100d00d388 */ /* 0x000fe20000000800 */
[----:B------:R-:W-:Y:S06]  /*05b0*/  BAR.SYNC.DEFER_BLOCKING 0x0 ;  /* 0x0000000000007b1d */ /* 0x000fec0000010000 */
[----:B------:R-:W-:Y:S04]  /*05c0*/  @!P6 LDS R7, [R6+-0x4] ;  /* 0xfffffc000607e984 */ /* 0x000fe80000000800 */
[----:B------:R-:W0:Y:S02]  /*05d0*/  @!P6 LDS R18, [R6+0x7fc] ;  /* 0x0007fc000612e984 */ /* 0x000e240000000800 */
[----:B0-----:R-:W-:-:S05]  /*05e0*/  @!P6 IMAD.IADD R7, R7, 0x1, R18 ;  /* 0x000000010707e824 */ /* 0x001fca00078e0212 */
[----:B------:R-:W-:Y:S01]  /*05f0*/  @!P6 STS [R6+0x7fc], R7 ;  /* 0x0007fc070600e388 */ /* 0x000fe20000000800 */
[----:B------:R-:W-:Y:S06]  /*0600*/  BAR.SYNC.DEFER_BLOCKING 0x0 ;  /* 0x0000000000007b1d */ /* 0x000fec0000010000 */
[----:B------:R-:W-:Y:S02]  /*0610*/  @!P1 STS [UR4+0x1ffc], RZ ;  /* 0x001ffcffff009988 */ /* 0x000fe40008000804 */
[----:B------:R-:W-:Y:S06]  /*0620*/  BAR.SYNC.DEFER_BLOCKING 0x0 ;  /* 0x0000000000007b1d */ /* 0x000fec0000010000 */
[----:B------:R-:W-:Y:S04]  /*0630*/  @!P1 LDS R15, [UR4+0xffc] ;  /* 0x000ffc04ff0f9984 */ /* 0x000fe80008000800 */
[----:B------:R-:W0:Y:S02]  /*0640*/  @!P1 LDS R16, [UR4+0x1ffc] ;  /* 0x001ffc04ff109984 */ /* 0x000e240008000800 */
[----:B0-----:R-:W-:-:S02]  /*0650*/  @!P1 IMAD.IADD R15, R15, 0x1, R16 ;  /* 0x000000010f0f9824 */ /* 0x001fc400078e0210 */
[----:B------:R-:W-:Y:S04]  /*0660*/  @!P1 STS [UR4+0xffc], R16 ;  /* 0x000ffc10ff009988 */ /* 0x000fe80008000804 */
[----:B------:R-:W-:Y:S01]  /*0670*/  @!P1 STS [UR4+0x1ffc], R15 ;  /* 0x001ffc0fff009988 */ /* 0x000fe20008000804 */
[----:B------:R-:W-:Y:S01]  /*0680*/  BAR.SYNC.DEFER_BLOCKING 0x0 ;  /* 0x0000000000007b1d */ /* 0x000fe20000010000 */
[----:B------:R-:W-:-:S05]  /*0690*/  ISETP.NE.AND P1, PT, R14, RZ, PT ;  /* 0x000000ff0e00720c */ /* 0x000fca0003f25270 */
[----:B------:R-:W-:Y:S04]  /*06a0*/  @!P6 LDS R7, [R6+-0x4] ;  /* 0xfffffc000607e984 */ /* 0x000fe80000000800 */
[----:B------:R-:W0:Y:S02]  /*06b0*/  @!P6 LDS R14, [R6+0x7fc] ;  /* 0x0007fc00060ee984 */ /* 0x000e240000000800 */
[----:B0-----:R-:W-:Y:S02]  /*06c0*/  @!P6 IADD3 R7, PT, PT, R7, R14, RZ ;  /* 0x0000000e0707e210 */ /* 0x001fe40007ffe0ff */
[----:B------:R-:W-:Y:S04]  /*06d0*/  @!P6 STS [R6+-0x4], R14 ;  /* 0xfffffc0e0600e388 */ /* 0x000fe80000000800 */
[----:B------:R-:W-:Y:S01]  /*06e0*/  @!P6 STS [R6+0x7fc], R7 ;  /* 0x0007fc070600e388 */ /* 0x000fe20000000800 */
[----:B------:R-:W-:Y:S01]  /*06f0*/  BAR.SYNC.DEFER_BLOCKING 0x0 ;  /* 0x0000000000007b1d */ /* 0x000fe20000010000 */
[----:B------:R-:W-:-:S05]  /*0700*/  ISETP.GT.U32.AND P6, PT, R3, 0x7f, PT ;  /* 0x0000007f0300780c */ /* 0x000fca0003fc4070 */
[----:B------:R-:W-:Y:S04]  /*0710*/  @!P5 LDS R17, [R13+-0x4] ;  /* 0xfffffc000d11d984 */ /* 0x000fe80000000800 */
[----:B------:R-:W0:Y:S02]  /*0720*/  @!P5 LDS R18, [R13+0x3fc] ;  /* 0x0003fc000d12d984 */ /* 0x000e240000000800 */
[----:B0-----:R-:W-:Y:S02]  /*0730*/  @!P5 IMAD.IADD R16, R17, 0x1, R18 ;  /* 0x000000011110d824 */ /* 0x001fe400078e0212 */
        /* <DEDUP_REMOVED lines=9> */
[----:B------:R-:W-:Y:S06]  /*07d0*/  BAR.SYNC.DEFER_BLOCKING 0x0 ;  /* 0x0000000000007b1d */ /* 0x000fec0000010000 */
[----:B------:R-:W-:Y:S04]  /*07e0*/  @!P3 LDS R6, [R11+-0x4] ;  /* 0xfffffc000b06b984 */ /* 0x000fe80000000800 */
[----:B------:R-:W0:Y:S02]  /*07f0*/  @!P3 LDS R7, [R11+0xfc] ;  /* 0x0000fc000b07b984 */ /* 0x000e240000000800 */
[----:B0-----:R-:W-:-:S02]  /*0800*/  @!P3 IADD3 R6, PT, PT, R6, R7, RZ ;  /* 0x000000070606b210 */ /* 0x001fc40007ffe0ff */
[----:B------:R-:W-:Y:S04]  /*0810*/  @!P3 STS [R11+-0x4], R7 ;  /* 0xfffffc070b00b388 */ /* 0x000fe80000000800 */
[----:B------:R-:W-:Y:S01]  /*0820*/  @!P3 STS [R11+0xfc], R6 ;  /* 0x0000fc060b00b388 */ /* 0x000fe20000000800 */
[----:B------:R-:W-:Y:S06]  /*0830*/  BAR.SYNC.DEFER_BLOCKING 0x0 ;  /* 0x0000000000007b1d */ /* 0x000fec0000010000 */
[----:B------:R-:W-:Y:S04]  /*0840*/  @!P2 LDS R13, [R10+-0x4] ;  /* 0xfffffc000a0da984 */ /* 0x000fe80000000800 */
[----:B------:R-:W0:Y:S02]  /*0850*/  @!P2 LDS R14, [R10+0x7c] ;  /* 0x00007c000a0ea984 */ /* 0x000e240000000800 */
[----:B0-----:R-:W-:-:S02]  /*0860*/  @!P2 IMAD.IADD R13, R13, 0x1, R14 ;  /* 0x000000010d0da824 */ /* 0x001fc400078e020e */
        /* <DEDUP_REMOVED lines=8> */
[----:B------:R-:W-:Y:S01]  /*08f0*/  BAR.SYNC.DEFER_BLOCKING 0x0 ;  /* 0x0000000000007b1d */ /* 0x000fe20000010000 */
[----:B------:R-:W-:-:S05]  /*0900*/  ISETP.GT.U32.AND P5, PT, R3, 0xff, PT ;  /* 0x000000ff0300780c */ /* 0x000fca0003fa4070 */
[----:B------:R-:W-:Y:S04]  /*0910*/  @!P6 LDS R6, [R8+-0x4] ;  /* 0xfffffc000806e984 */ /* 0x000fe80000000800 */
[----:B------:R-:W0:Y:S02]  /*0920*/  @!P6 LDS R7, [R8+0x1c] ;  /* 0x00001c000807e984 */ /* 0x000e240000000800 */
[----:B0-----:R-:W-:Y:S02]  /*0930*/  @!P6 IADD3 R11, PT, PT, R6, R7, RZ ;  /* 0x00000007060be210 */ /* 0x001fe40007ffe0ff */
[----:B------:R-:W-:Y:S04]  /*0940*/  @!P6 STS [R8+-0x4], R7 ;  /* 0xfffffc070800e388 */ /* 0x000fe80000000800 */
[----:B------:R-:W-:Y:S01]  /*0950*/  @!P6 STS [R8+0x1c], R11 ;  /* 0x00001c0b0800e388 */ /* 0x000fe20000000800 */
[----:B------:R-:W-:Y:S01]  /*0960*/  BAR.SYNC.DEFER_BLOCKING 0x0 ;  /* 0x0000000000007b1d */ /* 0x000fe20000010000 */
[----:B------:R-:W-:-:S05]  /*0970*/  ISETP.GT.U32.AND P6, PT, R3, 0x1ff, PT ;  /* 0x000001ff0300780c */ /* 0x000fca0003fc4070 */
[----:B------:R-:W-:Y:S04]  /*0980*/  @!P5 LDS R6, [R5+0x4] ;  /* 0x000004000506d984 */ /* 0x000fe80000000800 */
[----:B------:R-:W0:Y:S02]  /*0990*/  @!P5 LDS R10, [R5+0x14] ;  /* 0x00001400050ad984 */ /* 0x000e240000000800 */
[----:B0-----:R-:W-:Y:S02]  /*09a0*/  @!P5 IMAD.IADD R6, R6, 0x1, R10 ;  /* 0x000000010606d824 */ /* 0x001fe400078e020a */
[----:B------:R-:W-:Y:S04]  /*09b0*/  @!P5 STS [R5+0x4], R10 ;  /* 0x0000040a0500d388 */ /* 0x000fe80000000800 */
[----:B------:R0:W-:Y:S01]  /*09c0*/  @!P5 STS [R5+0x14], R6 ;  /* 0x000014060500d388 */ /* 0x0001e20000000800 */
[----:B------:R-:W-:Y:S08]  /*09d0*/  BAR.SYNC.DEFER_BLOCKING 0x0 ;  /* 0x0000000000007b1d */ /* 0x000ff00000010000 */
[----:B0-----:R-:W0:Y:S01]  /*09e0*/  LDC.64 R6, c[0x0][0x388] ;  /* 0x0000e200ff067b82 */ /* 0x001e220000000a00 */
[----:B------:R-:W-:Y:S04]  /*09f0*/  @!P6 LDS R3, [R4+0x4] ;  /* 0x000004000403e984 */ /* 0x000fe80000000800 */
[----:B------:R-:W1:Y:S01]  /*0a00*/  @!P6 LDS R12, [R4+0xc] ;  /* 0x00000c00040ce984 */ /* 0x000e620000000800 */
[----:B0-----:R-:W-:-:S04]  /*0a10*/  IMAD.WIDE.U32 R6, R0, 0x8, R6 ;  /* 0x0000000800067825 */ /* 0x001fc800078e0006 */
[----:B-1----:R-:W-:Y:S01]  /*0a20*/  @!P6 IMAD.IADD R3, R3, 0x1, R12 ;  /* 0x000000010303e824 */ /* 0x002fe200078e020c */
[----:B------:R-:W-:Y:S04]  /*0a30*/  @!P6 STS [R4+0x4], R12 ;  /* 0x0000040c0400e388 */ /* 0x000fe80000000800 */
[----:B------:R-:W-:Y:S01]  /*0a40*/  @!P6 STS [R4+0xc], R3 ;  /* 0x00000c030400e388 */ /* 0x000fe20000000800 */
[----:B------:R-:W-:Y:S06]  /*0a50*/  BAR.SYNC.DEFER_BLOCKING 0x0 ;  /* 0x0000000000007b1d */ /* 0x000fec0000010000 */
[----:B------:R-:W0:Y:S02]  /*0a60*/  LDS.64 R8, [R2] ;  /* 0x0000000002087984 */ /* 0x000e240000000a00 */
[----:B0-----:R-:W-:Y:S01]  /*0a70*/  IADD3 R11, PT, PT, R8, R9, RZ ;  /* 0x00000009080b7210 */ /* 0x001fe20007ffe0ff */
[----:B------:R-:W-:-:S05]  /*0a80*/  IMAD.MOV.U32 R10, RZ, RZ, R9 ;  /* 0x000000ffff0a7224 */ /* 0x000fca00078e0009 */
[----:B------:R-:W-:Y:S01]  /*0a90*/  STS.64 [R2], R10 ;  /* 0x0000000a02007388 */ /* 0x000fe20000000a00 */
[----:B------:R-:W-:Y:S06]  /*0aa0*/  BAR.SYNC.DEFER_BLOCKING 0x0 ;  /* 0x0000000000007b1d */ /* 0x000fec0000010000 */
[----:B------:R-:W0:Y:S04]  /*0ab0*/  @!P1 LDS R5, [R2] ;  /* 0x0000000002059984 */ /* 0x000e280000000800 */
[----:B0-----:R0:W-:Y:S01]  /*0ac0*/  @!P1 STG.E desc[UR6][R6.64], R5 ;  /* 0x0000000506009986 */ /* 0x0011e2000c101906 */
[----:B------:R-:W-:Y:S05]  /*0ad0*/  @P0 EXIT ;  /* 0x000000000000094d */ /* 0x000fea0003800000 */
[----:B------:R-:W1:Y:S04]  /*0ae0*/  LDS R3, [R2+0x4] ;  /* 0x0000040002037984 */ /* 0x000e680000000800 */
[----:B-1----:R-:W-:Y:S01]  /*0af0*/  STG.E desc[UR6][R6.64+0x4], R3 ;  /* 0x0000040306007986 */ /* 0x002fe2000c101906 */
[----:B------:R-:W-:Y:S05]  /*0b00*/  EXIT ;  /* 0x000000000000794d */ /* 0x000fea0003800000 */
.L_x_2:
        /* <DEDUP_REMOVED lines=15> */
.L_x_5:


//--------------------- .nv.shared.reserved.0     --------------------------
	.section	.nv.shared.reserved.0,"aw",@nobits
	.weak		__nv_reservedSMEM_offset_0_alias
	.size		__nv_reservedSMEM_offset_0_alias, 0, 64
	.other		__nv_reservedSMEM_offset_0_alias,@"STO_CUDA_RESERVED_SHARED STV_DEFAULT"
__nv_reservedSMEM_offset_0_alias:
	.zero		0
	.zero		64


//--------------------- .nv.shared._Z19blelloch_block_scanPKiPim --------------------------
	.section	.nv.shared._Z19blelloch_block_scanPKiPim,"aw",@nobits
	.sectionflags	@""
	.align	4
.nv.shared._Z19blelloch_block_scanPKiPim:
	.zero		9216


//--------------------- .nv.constant0._Z19add_block_scan_endsPiPKim --------------------------
	.section	.nv.constant0._Z19add_block_scan_endsPiPKim,"a",@progbits
	.sectionflags	@""
	.align	4
.nv.constant0._Z19add_block_scan_endsPiPKim:
	.zero		920


//--------------------- .nv.constant0._Z20copy_block_scan_endsPKiS0_Pim --------------------------
	.section	.nv.constant0._Z20copy_block_scan_endsPKiS0_Pim,"a",@progbits
	.sectionflags	@""
	.align	4
.nv.constant0._Z20copy_block_scan_endsPKiS0_Pim:
	.zero		928


//--------------------- .nv.constant0._Z19blelloch_block_scanPKiPim --------------------------
	.section	.nv.constant0._Z19blelloch_block_scanPKiPim,"a",@progbits
	.sectionflags	@""
	.align	4
.nv.constant0._Z19blelloch_block_scanPKiPim:
	.zero		920


//--------------------- SYMBOLS --------------------------

	.type		.nv.reservedSmem.offset0,@object
	.size		.nv.reservedSmem.offset0,0x4
	.type		.nv.reservedSmem.cap,@object
	.size		.nv.reservedSmem.cap,0x4
